	.headerflags	@"EF_CUDA_TEXMODE_UNIFIED EF_CUDA_64BIT_ADDRESS EF_CUDA_ACCELERATORS EF_CUDA_SM90 EF_CUDA_VIRTUAL_SM(EF_CUDA_SM90)"
	.elftype	@"ET_EXEC"


//--------------------- .nv.info                  --------------------------
	.section	.nv.info,"",@"SHT_CUDA_INFO"
	.align	4


	//----- nvinfo : EIATTR_REGCOUNT
	.align		4
        /*0000*/ 	.byte	0x04, 0x2f
        /*0002*/ 	.short	(.L_3 - .L_2)
	.align		4
.L_2:
        /*0004*/ 	.word	index@(triton_poi_fused__native_batch_norm_legit_no_training_relu_2)
        /*0008*/ 	.word	0x00000016


	//----- nvinfo : EIATTR_MIN_STACK_SIZE
	.align		4
.L_3:
        /*000c*/ 	.byte	0x04, 0x12
        /*000e*/ 	.short	(.L_5 - .L_4)
	.align		4
.L_4:
        /*0010*/ 	.word	index@(triton_poi_fused__native_batch_norm_legit_no_training_relu_2)
        /*0014*/ 	.word	0x00000000


	//----- nvinfo : EIATTR_FRAME_SIZE
	.align		4
.L_5:
        /*0018*/ 	.byte	0x04, 0x11
        /*001a*/ 	.short	(.L_7 - .L_6)
	.align		4
.L_6:
        /*001c*/ 	.word	index@(triton_poi_fused__native_batch_norm_legit_no_training_relu_2)
        /*0020*/ 	.word	0x00000000


	//----- nvinfo : EIATTR_MIN_STACK_SIZE
	.align		4
.L_7:
        /*0024*/ 	.byte	0x04, 0x12
        /*0026*/ 	.short	(.L_9 - .L_8)
	.align		4
.L_8:
        /*0028*/ 	.word	index@(triton_poi_fused__native_batch_norm_legit_no_training_relu_2)
        /*002c*/ 	.word	0x00000000
.L_9:


//--------------------- .nv.info.triton_poi_fused__native_batch_norm_legit_no_training_relu_2 --------------------------
	.section	.nv.info.triton_poi_fused__native_batch_norm_legit_no_training_relu_2,"",@"SHT_CUDA_INFO"
	.sectionflags	@""
	.align	4


	//----- nvinfo : EIATTR_CUDA_API_VERSION
	.align		4
        /*0000*/ 	.byte	0x04, 0x37
        /*0002*/ 	.short	(.L_11 - .L_10)
.L_10:
        /*0004*/ 	.word	0x0000007c


	//----- nvinfo : EIATTR_KPARAM_INFO
	.align		4
.L_11:
        /*0008*/ 	.byte	0x04, 0x17
        /*000a*/ 	.short	(.L_13 - .L_12)
.L_12:
        /*000c*/ 	.word	0x00000000
        /*0010*/ 	.short	0x0006
        /*0012*/ 	.short	0x0030
        /*0014*/ 	.byte	0x00, 0xf0, 0x11, 0x00


	//----- nvinfo : EIATTR_KPARAM_INFO
	.align		4
.L_13:
        /*0018*/ 	.byte	0x04, 0x17
        /*001a*/ 	.short	(.L_15 - .L_14)
.L_14:
        /*001c*/ 	.word	0x00000000
        /*0020*/ 	.short	0x0005
        /*0022*/ 	.short	0x0028
        /*0024*/ 	.byte	0x00, 0xf4, 0x21, 0x00


	//----- nvinfo : EIATTR_KPARAM_INFO
	.align		4
.L_15:
        /*0028*/ 	.byte	0x04, 0x17
        /*002a*/ 	.short	(.L_17 - .L_16)
.L_16:
        /*002c*/ 	.word	0x00000000
        /*0030*/ 	.short	0x0004
        /*0032*/ 	.short	0x0020
        /*0034*/ 	.byte	0x00, 0xf4, 0x21, 0x00


	//----- nvinfo : EIATTR_KPARAM_INFO
	.align		4
.L_17:
        /*0038*/ 	.byte	0x04, 0x17
        /*003a*/ 	.short	(.L_19 - .L_18)
.L_18:
        /*003c*/ 	.word	0x00000000
        /*0040*/ 	.short	0x0003
        /*0042*/ 	.short	0x0018
        /*0044*/ 	.byte	0x00, 0xf4, 0x21, 0x00


	//----- nvinfo : EIATTR_KPARAM_INFO
	.align		4
.L_19:
        /*0048*/ 	.byte	0x04, 0x17
        /*004a*/ 	.short	(.L_21 - .L_20)
.L_20:
        /*004c*/ 	.word	0x00000000
        /*0050*/ 	.short	0x0002
        /*0052*/ 	.short	0x0010
        /*0054*/ 	.byte	0x00, 0xf4, 0x21, 0x00


	//----- nvinfo : EIATTR_KPARAM_INFO
	.align		4
.L_21:
        /*0058*/ 	.byte	0x04, 0x17
        /*005a*/ 	.short	(.L_23 - .L_22)
.L_22:
        /*005c*/ 	.word	0x00000000
        /*0060*/ 	.short	0x0001
        /*0062*/ 	.short	0x0008
        /*0064*/ 	.byte	0x00, 0xf4, 0x21, 0x00


	//----- nvinfo : EIATTR_KPARAM_INFO
	.align		4
.L_23:
        /*0068*/ 	.byte	0x04, 0x17
        /*006a*/ 	.short	(.L_25 - .L_24)
.L_24:
        /*006c*/ 	.word	0x00000000
        /*0070*/ 	.short	0x0000
        /*0072*/ 	.short	0x0000
        /*0074*/ 	.byte	0x00, 0xf4, 0x21, 0x00


	//----- nvinfo : EIATTR_SPARSE_MMA_MASK
	.align		4
.L_25:
        /*0078*/ 	.byte	0x03, 0x50
        /*007a*/ 	.short	0x0000


	//----- nvinfo : EIATTR_MAXREG_COUNT
	.align		4
        /*007c*/ 	.byte	0x03, 0x1b
        /*007e*/ 	.short	0x00ff


	//----- nvinfo : EIATTR_EXIT_INSTR_OFFSETS
	.align		4
        /*0080*/ 	.byte	0x04, 0x1c
        /*0082*/ 	.short	(.L_27 - .L_26)


	//   ....[0]....
.L_26:
        /*0084*/ 	.word	0x00000490


	//   ....[1]....
        /*0088*/ 	.word	0x000004b0


	//----- nvinfo : EIATTR_REQNTID
	.align		4
.L_27:
        /*008c*/ 	.byte	0x04, 0x10
        /*008e*/ 	.short	(.L_29 - .L_28)
.L_28:
        /*0090*/ 	.word	0x00000080
        /*0094*/ 	.word	0x00000001
        /*0098*/ 	.word	0x00000001


	//----- nvinfo : EIATTR_CBANK_PARAM_SIZE
	.align		4
.L_29:
        /*009c*/ 	.byte	0x03, 0x19
        /*009e*/ 	.short	0x0034


	//----- nvinfo : EIATTR_PARAM_CBANK
	.align		4
        /*00a0*/ 	.byte	0x04, 0x0a
        /*00a2*/ 	.short	(.L_31 - .L_30)
	.align		4
.L_30:
        /*00a4*/ 	.word	index@(.nv.constant0.triton_poi_fused__native_batch_norm_legit_no_training_relu_2)
        /*00a8*/ 	.short	0x0210
        /*00aa*/ 	.short	0x0034


	//----- nvinfo : EIATTR_SW_WAR
	.align		4
.L_31:
        /*00ac*/ 	.byte	0x04, 0x36
        /*00ae*/ 	.short	(.L_33 - .L_32)
.L_32:
        /*00b0*/ 	.word	0x00000008
.L_33:


//--------------------- .nv.callgraph             --------------------------
	.section	.nv.callgraph,"",@"SHT_CUDA_CALLGRAPH"
	.align	4
	.sectionentsize	8
	.align		4
        /*0000*/ 	.word	0x00000000
	.align		4
        /*0004*/ 	.word	0xffffffff
	.align		4
        /*0008*/ 	.word	0x00000000
	.align		4
        /*000c*/ 	.word	0xfffffffe
	.align		4
        /*0010*/ 	.word	0x00000000
	.align		4
        /*0014*/ 	.word	0xfffffffd
	.align		4
        /*0018*/ 	.word	0x00000000
	.align		4
        /*001c*/ 	.word	0xfffffffc


//--------------------- .nv.constant4             --------------------------
	.section	.nv.constant4,"a",@progbits
	.align	8
	.align		8
.nv.constant4:
        /*0000*/ 	.dword	_$_str
	.align		8
        /*0008*/ 	.dword	_$_str_$_2


//--------------------- .text.triton_poi_fused__native_batch_norm_legit_no_training_relu_2 --------------------------
	.section	.text.triton_poi_fused__native_batch_norm_legit_no_training_relu_2,"ax",@progbits
	.align	128
        .global         triton_poi_fused__native_batch_norm_legit_no_training_relu_2
        .type           triton_poi_fused__native_batch_norm_legit_no_training_relu_2,@function
        .size           triton_poi_fused__native_batch_norm_legit_no_training_relu_2,(.L_x_1 - triton_poi_fused__native_batch_norm_legit_no_training_relu_2)
        .other          triton_poi_fused__native_batch_norm_legit_no_training_relu_2,@"STO_CUDA_ENTRY STV_DEFAULT"
triton_poi_fused__native_batch_norm_legit_no_training_relu_2:
.text.triton_poi_fused__native_batch_norm_legit_no_training_relu_2:
[----:B------:R-:W0:Y:S01]  /*0000*/  LDC R1, c[0x0][0x28] ;  /* 0x00000a00ff017b82 */ /* 0x000e220000000800 */
[----:B------:R-:W1:Y:S07]  /*0010*/  S2R R0, SR_TID.X ;  /* 0x0000000000007919 */ /* 0x000e6e0000002100 */
[----:B------:R-:W2:Y:S01]  /*0020*/  LDC.64 R8, c[0x0][0x220] ;  /* 0x00008800ff087b82 */ /* 0x000ea20000000a00 */
[----:B------:R-:W-:Y:S01]  /*0030*/  ULDC.64 UR4, c[0x0][0x208] ;  /* 0x0000820000047ab9 */ /* 0x000fe20000000a00 */
[----:B------:R-:W3:Y:S06]  /*0040*/  S2R R5, SR_CTAID.X ;  /* 0x0000000000057919 */ /* 0x000eec0000002500 */
[----:B------:R-:W4:Y:S08]  /*0050*/  LDC.64 R14, c[0x0][0x218] ;  /* 0x00008600ff0e7b82 */ /* 0x000f300000000a00 */
[----:B------:R-:W5:Y:S08]  /*0060*/  LDC.64 R12, c[0x0][0x210] ;  /* 0x00008400ff0c7b82 */ /* 0x000f700000000a00 */
[----:B------:R-:W4:Y:S01]  /*0070*/  LDC.64 R16, c[0x0][0x228] ;  /* 0x00008a00ff107b82 */ /* 0x000f220000000a00 */
[----:B-1----:R-:W-:-:S07]  /*0080*/  SHF.L.U32 R0, R0, 0x1, RZ ;  /* 0x0000000100007819 */ /* 0x002fce00000006ff */
[----:B------:R-:W1:Y:S01]  /*0090*/  LDC.64 R18, c[0x0][0x230] ;  /* 0x00008c00ff127b82 */ /* 0x000e620000000a00 */
[----:B---3--:R-:W-:Y:S02]  /*00a0*/  SHF.R.S32.HI R3, RZ, 0x17, R5 ;  /* 0x00000017ff037819 */ /* 0x008fe40000011405 */
[----:B------:R-:W-:Y:S02]  /*00b0*/  LOP3.LUT R0, R0, 0xfe, RZ, 0xc0, !PT ;  /* 0x000000fe00007812 */ /* 0x000fe400078ec0ff */
[----:B------:R-:W-:Y:S02]  /*00c0*/  SGXT R3, R3, 0x1 ;  /* 0x000000010303781a */ /* 0x000fe40000000200 */
[----:B------:R-:W-:-:S04]  /*00d0*/  LEA R0, R5, R0, 0x8 ;  /* 0x0000000005007211 */ /* 0x000fc800078e40ff */
[----:B------:R-:W-:Y:S02]  /*00e0*/  LEA.HI R3, R3, R0, RZ, 0x2 ;  /* 0x0000000003037211 */ /* 0x000fe400078f10ff */
[----:B------:R-:W-:Y:S02]  /*00f0*/  ISETP.GE.AND P0, PT, R0, 0x180, PT ;  /* 0x000001800000780c */ /* 0x000fe40003f06270 */
[----:B------:R-:W-:-:S05]  /*0100*/  SHF.R.S32.HI R3, RZ, 0x2, R3 ;  /* 0x00000002ff037819 */ /* 0x000fca0000011403 */
[----:B------:R-:W-:-:S05]  /*0110*/  IMAD.HI R2, R3, 0x2aaaaaab, RZ ;  /* 0x2aaaaaab03027827 */ /* 0x000fca00078e02ff */
[----:B------:R-:W-:-:S04]  /*0120*/  SHF.R.U32.HI R5, RZ, 0x1f, R2 ;  /* 0x0000001fff057819 */ /* 0x000fc80000011602 */
[----:B------:R-:W-:Y:S02]  /*0130*/  LEA.HI R2, R2, R5, RZ, 0x1e ;  /* 0x0000000502027211 */ /* 0x000fe400078ff0ff */
[----:B------:R-:W-:-:S03]  /*0140*/  CS2R R4, SRZ ;  /* 0x0000000000047805 */ /* 0x000fc6000001ff00 */
[----:B------:R-:W-:-:S04]  /*0150*/  IMAD R11, R2, -0x18, R3 ;  /* 0xffffffe8020b7824 */ /* 0x000fc800078e0203 */
[----:B--2---:R-:W-:-:S05]  /*0160*/  IMAD.WIDE R8, R11, 0x4, R8 ;  /* 0x000000040b087825 */ /* 0x004fca00078e0208 */
[----:B------:R-:W2:Y:S04]  /*0170*/  @!P0 LDG.E.EL R4, desc[UR4][R8.64] ;  /* 0x0000000408048981 */ /* 0x000ea8000c2e1900 */
[----:B------:R3:W2:Y:S01]  /*0180*/  @!P0 LDG.E.EL R5, desc[UR4][R8.64] ;  /* 0x0000000408058981 */ /* 0x0006a2000c2e1900 */
[----:B------:R-:W-:Y:S02]  /*0190*/  CS2R R6, SRZ ;  /* 0x0000000000067805 */ /* 0x000fe4000001ff00 */
[----:B------:R-:W-:Y:S01]  /*01a0*/  CS2R R2, SRZ ;  /* 0x0000000000027805 */ /* 0x000fe2000001ff00 */
[----:B----4-:R-:W-:-:S04]  /*01b0*/  IMAD.WIDE R14, R11, 0x4, R14 ;  /* 0x000000040b0e7825 */ /* 0x010fc800078e020e */
[----:B-----5:R-:W-:Y:S01]  /*01c0*/  IMAD.WIDE R12, R0, 0x4, R12 ;  /* 0x00000004000c7825 */ /* 0x020fe200078e020c */
[----:B------:R-:W4:Y:S01]  /*01d0*/  @!P0 LDG.E.EL R7, desc[UR4][R14.64] ;  /* 0x000000040e078981 */ /* 0x000f22000c2e1900 */
[----:B---3--:R-:W-:Y:S02]  /*01e0*/  CS2R R8, SRZ ;  /* 0x0000000000087805 */ /* 0x008fe4000001ff00 */
[C---:B0-----:R-:W-:Y:S01]  /*01f0*/  IMAD.WIDE R16, R11.reuse, 0x4, R16 ;  /* 0x000000040b107825 */ /* 0x041fe200078e0210 */
[----:B------:R0:W3:Y:S03]  /*0200*/  @!P0 LDG.E.EL R6, desc[UR4][R14.64] ;  /* 0x000000040e068981 */ /* 0x0000e6000c2e1900 */
[----:B-1----:R-:W-:Y:S01]  /*0210*/  IMAD.WIDE R18, R11, 0x4, R18 ;  /* 0x000000040b127825 */ /* 0x002fe200078e0212 */
[----:B------:R1:W4:Y:S01]  /*0220*/  @!P0 LDG.E.64 R2, desc[UR4][R12.64] ;  /* 0x000000040c028981 */ /* 0x000322000c1e1b00 */
[----:B------:R-:W-:-:S03]  /*0230*/  CS2R R10, SRZ ;  /* 0x00000000000a7805 */ /* 0x000fc6000001ff00 */
[----:B------:R-:W5:Y:S04]  /*0240*/  @!P0 LDG.E.EL R9, desc[UR4][R18.64] ;  /* 0x0000000412098981 */ /* 0x000f68000c2e1900 */
[----:B------:R-:W5:Y:S04]  /*0250*/  @!P0 LDG.E.EL R10, desc[UR4][R16.64] ;  /* 0x00000004100a8981 */ /* 0x000f68000c2e1900 */
[----:B------:R-:W3:Y:S04]  /*0260*/  @!P0 LDG.E.EL R11, desc[UR4][R16.64] ;  /* 0x00000004100b8981 */ /* 0x000ee8000c2e1900 */
[----:B------:R-:W3:Y:S01]  /*0270*/  @!P0 LDG.E.EL R8, desc[UR4][R18.64] ;  /* 0x0000000412088981 */ /* 0x000ee2000c2e1900 */
[----:B0-----:R-:W-:Y:S01]  /*0280*/  HFMA2.MMA R14, -RZ, RZ, 1.625, 0 ;  /* 0x3e800000ff0e7435 */ /* 0x001fe200000001ff */
[----:B--2---:R-:W-:Y:S01]  /*0290*/  FADD R4, R4, 9.9999997473787516356e-06 ;  /* 0x3727c5ac04047421 */ /* 0x004fe20000000000 */
[----:B------:R-:W-:-:S03]  /*02a0*/  FADD R5, R5, 9.9999997473787516356e-06 ;  /* 0x3727c5ac05057421 */ /* 0x000fc60000000000 */
[----:B-1----:R-:W0:Y:S08]  /*02b0*/  MUFU.SQRT R12, R4 ;  /* 0x00000004000c7308 */ /* 0x002e300000002000 */
[----:B------:R1:W2:Y:S01]  /*02c0*/  MUFU.SQRT R13, R5 ;  /* 0x00000005000d7308 */ /* 0x0002a20000002000 */
[C---:B0-----:R-:W-:Y:S02]  /*02d0*/  FSETP.GT.AND P1, PT, R12.reuse, 8.50705917302346158658e+37, PT ;  /* 0x7e8000000c00780b */ /* 0x041fe40003f24000 */
[----:B------:R-:W-:Y:S01]  /*02e0*/  FSETP.GEU.AND P3, PT, R12, 1.175494350822287508e-38, PT ;  /* 0x008000000c00780b */ /* 0x000fe20003f6e000 */
[----:B-1----:R-:W0:Y:S01]  /*02f0*/  LDC.64 R4, c[0x0][0x238] ;  /* 0x00008e00ff047b82 */ /* 0x002e220000000a00 */
[----:B--2---:R-:W-:-:S02]  /*0300*/  FSETP.GT.AND P2, PT, R13, 8.50705917302346158658e+37, PT ;  /* 0x7e8000000d00780b */ /* 0x004fc40003f44000 */
[----:B------:R-:W-:-:S07]  /*0310*/  FSETP.GEU.AND P4, PT, R13, 1.175494350822287508e-38, PT ;  /* 0x008000000d00780b */ /* 0x000fce0003f8e000 */
[----:B------:R-:W-:-:S04]  /*0320*/  @P1 FMUL R12, R12, 0.25 ;  /* 0x3e8000000c0c1820 */ /* 0x000fc80000400000 */
[----:B------:R-:W-:Y:S01]  /*0330*/  @!P3 FMUL R12, R12, 16777216 ;  /* 0x4b8000000c0cb820 */ /* 0x000fe20000400000 */
[----:B------:R-:W-:-:S04]  /*0340*/  @P2 FMUL R13, R13, 0.25 ;  /* 0x3e8000000d0d2820 */ /* 0x000fc80000400000 */
[----:B------:R-:W-:Y:S01]  /*0350*/  @!P4 FMUL R13, R13, 16777216 ;  /* 0x4b8000000d0dc820 */ /* 0x000fe20000400000 */
[----:B------:R-:W1:Y:S01]  /*0360*/  MUFU.RCP R12, R12 ;  /* 0x0000000c000c7308 */ /* 0x000e620000001000 */
[----:B------:R-:W-:-:S07]  /*0370*/  FSEL R15, R14, 1, P1 ;  /* 0x3f8000000e0f7808 */ /* 0x000fce0000800000 */
[----:B------:R-:W2:Y:S01]  /*0380*/  MUFU.RCP R13, R13 ;  /* 0x0000000d000d7308 */ /* 0x000ea20000001000 */
[----:B------:R-:W-:Y:S01]  /*0390*/  FSEL R14, R14, 1, P2 ;  /* 0x3f8000000e0e7808 */ /* 0x000fe20001000000 */
[----:B------:R-:W-:-:S04]  /*03a0*/  @!P3 FMUL R15, R15, 16777216 ;  /* 0x4b8000000f0fb820 */ /* 0x000fc80000400000 */
[----:B------:R-:W-:Y:S01]  /*03b0*/  @!P4 FMUL R14, R14, 16777216 ;  /* 0x4b8000000e0ec820 */ /* 0x000fe20000400000 */
[----:B----4-:R-:W-:Y:S01]  /*03c0*/  FADD R2, -R7, R2 ;  /* 0x0000000207027221 */ /* 0x010fe20000000100 */
[----:B---3--:R-:W-:Y:S01]  /*03d0*/  FADD R3, -R6, R3 ;  /* 0x0000000306037221 */ /* 0x008fe20000000100 */
[----:B-1----:R-:W-:Y:S01]  /*03e0*/  FMUL R15, R12, R15 ;  /* 0x0000000f0c0f7220 */ /* 0x002fe20000400000 */
[----:B--2---:R-:W-:-:S03]  /*03f0*/  FMUL R14, R13, R14 ;  /* 0x0000000e0d0e7220 */ /* 0x004fc60000400000 */
[----:B------:R-:W-:Y:S01]  /*0400*/  FMUL R2, R2, R15 ;  /* 0x0000000f02027220 */ /* 0x000fe20000400000 */
[----:B------:R-:W-:-:S03]  /*0410*/  FMUL R3, R3, R14 ;  /* 0x0000000e03037220 */ /* 0x000fc60000400000 */
[----:B-----5:R-:W-:Y:S01]  /*0420*/  FFMA R2, R2, R10, R9 ;  /* 0x0000000a02027223 */ /* 0x020fe20000000009 */
[----:B------:R-:W-:-:S04]  /*0430*/  FFMA R3, R3, R11, R8 ;  /* 0x0000000b03037223 */ /* 0x000fc80000000008 */
[----:B------:R-:W-:Y:S02]  /*0440*/  FSETP.GEU.AND P1, PT, R2, RZ, PT ;  /* 0x000000ff0200720b */ /* 0x000fe40003f2e000 */
[C---:B------:R-:W-:Y:S01]  /*0450*/  FSETP.GEU.AND P2, PT, R3.reuse, RZ, PT ;  /* 0x000000ff0300720b */ /* 0x040fe20003f4e000 */
[----:B0-----:R-:W-:Y:S01]  /*0460*/  IMAD.WIDE R4, R0, 0x4, R4 ;  /* 0x0000000400047825 */ /* 0x001fe200078e0204 */
[----:B------:R-:W-:Y:S02]  /*0470*/  FSEL R2, R2, RZ, P1 ;  /* 0x000000ff02027208 */ /* 0x000fe40000800000 */
[----:B------:R-:W-:Y:S01]  /*0480*/  FSEL R3, R3, RZ, P2 ;  /* 0x000000ff03037208 */ /* 0x000fe20001000000 */
[----:B------:R-:W-:Y:S08]  /*0490*/  @P0 EXIT ;  /* 0x000000000000094d */ /* 0x000ff00003800000 */
[----:B------:R-:W-:Y:S01]  /*04a0*/  STG.E.64 desc[UR4][R4.64], R2 ;  /* 0x0000000204007986 */ /* 0x000fe2000c101b04 */
[----:B------:R-:W-:Y:S05]  /*04b0*/  EXIT ;  /* 0x000000000000794d */ /* 0x000fea0003800000 */
.L_x_0:
[----:B------:R-:W-:-:S00]  /*04c0*/  BRA `(.L_x_0) ;  /* 0xfffffffc00fc7947 */ /* 0x000fc0000383ffff */
[----:B------:R-:W-:-:S00]  /*04d0*/  NOP ;  /* 0x0000000000007918 */ /* 0x000fc00000000000 */
        /* <DEDUP_REMOVED lines=10> */
.L_x_1:


//--------------------- .nv.global.init           --------------------------
	.section	.nv.global.init,"aw",@progbits
.nv.global.init:
	.type		_$_str,@object
	.size		_$_str,(_$_str_$_2 - _$_str)
_$_str:
        /*0000*/ 	.byte	0x5f, 0x5f, 0x43, 0x55, 0x44, 0x41, 0x5f, 0x46, 0x54, 0x5a, 0x00
	.type		_$_str_$_2,@object
	.size		_$_str_$_2,(.L_1 - _$_str_$_2)
_$_str_$_2:
        /*000b*/ 	.byte	0x5f, 0x5f, 0x43, 0x55, 0x44, 0x41, 0x5f, 0x50, 0x52, 0x45, 0x43, 0x5f, 0x53, 0x51, 0x52, 0x54
        /*001b*/ 	.byte	0x00
.L_1:


//--------------------- .nv.constant0.triton_poi_fused__native_batch_norm_legit_no_training_relu_2 --------------------------
	.section	.nv.constant0.triton_poi_fused__native_batch_norm_legit_no_training_relu_2,"a",@progbits
	.sectionflags	@""
	.align	4
.nv.constant0.triton_poi_fused__native_batch_norm_legit_no_training_relu_2:
	.zero		580
